//
// Generated by NVIDIA NVVM Compiler
//
// Compiler Build ID: CL-36424714
// Cuda compilation tools, release 13.0, V13.0.88
// Based on NVVM 20.0.0
//

.version 9.0
.target sm_100
.address_size 64

	// .globl	sum_kernel
.extern .func __assertfail
(
	.param .b64 __assertfail_param_0,
	.param .b64 __assertfail_param_1,
	.param .b32 __assertfail_param_2,
	.param .b64 __assertfail_param_3,
	.param .b64 __assertfail_param_4
)
;
.global .align 1 .b8 __unnamed_1[28] = {102, 108, 111, 97, 116, 32, 95, 115, 117, 109, 114, 111, 119, 40, 102, 108, 111, 97, 116, 32, 42, 44, 32, 105, 110, 116, 41};
.global .align 1 .b8 __unnamed_2[44] = {118, 111, 105, 100, 32, 115, 117, 109, 95, 107, 101, 114, 110, 101, 108, 40, 102, 108, 111, 97, 116, 32, 42, 44, 32, 102, 108, 111, 97, 116, 32, 42, 44, 32, 105, 110, 116, 44, 32, 105, 110, 116, 41};
.global .align 1 .b8 $str[11] = {78, 32, 37, 32, 52, 32, 61, 61, 32, 48};
.global .align 1 .b8 $str$1[27] = {47, 116, 109, 112, 47, 115, 97, 115, 115, 95, 99, 117, 95, 105, 117, 49, 48, 52, 107, 99, 49, 47, 107, 46, 99, 117};
.extern .shared .align 16 .b8 buffer[];
.global .align 1 .b8 $str$2[54] = {110, 117, 109, 95, 119, 97, 114, 112, 115, 32, 62, 32, 48, 32, 38, 38, 32, 40, 40, 110, 117, 109, 95, 119, 97, 114, 112, 115, 32, 38, 32, 40, 110, 117, 109, 95, 119, 97, 114, 112, 115, 32, 45, 32, 49, 41, 41, 32, 61, 61, 32, 48, 41};

.visible .entry sum_kernel(
	.param .u64 .ptr .align 1 sum_kernel_param_0,
	.param .u64 .ptr .align 1 sum_kernel_param_1,
	.param .u32 sum_kernel_param_2,
	.param .u32 sum_kernel_param_3
)
{
	.reg .pred 	%p<22>;
	.reg .b32 	%r<52>;
	.reg .b32 	%f<46>;
	.reg .b64 	%rd<27>;

	ld.param.u64 	%rd4, [sum_kernel_param_0];
	ld.param.u64 	%rd5, [sum_kernel_param_1];
	ld.param.u32 	%r14, [sum_kernel_param_3];
	mov.u32 	%r15, %ctaid.x;
	mul.lo.s32 	%r16, %r14, %r15;
	cvt.s64.s32 	%rd1, %r16;
	mov.u32 	%r1, %ntid.x;
	shr.u32 	%r17, %r1, 5;
	setp.gt.u32 	%p1, %r1, 31;
	add.s32 	%r18, %r17, -1;
	and.b32  	%r19, %r17, %r18;
	setp.eq.s32 	%p2, %r19, 0;
	and.pred  	%p3, %p1, %p2;
	@%p3 bra 	$L__BB0_2;
	mov.u64 	%rd6, $str$2;
	cvta.global.u64 	%rd7, %rd6;
	mov.u64 	%rd8, $str$1;
	cvta.global.u64 	%rd9, %rd8;
	mov.u64 	%rd10, __unnamed_2;
	cvta.global.u64 	%rd11, %rd10;
	{ // callseq 0, 0
	.param .b64 param0;
	st.param.b64 	[param0], %rd7;
	.param .b64 param1;
	st.param.b64 	[param1], %rd9;
	.param .b32 param2;
	st.param.b32 	[param2], 60;
	.param .b64 param3;
	st.param.b64 	[param3], %rd11;
	.param .b64 param4;
	st.param.b64 	[param4], 1;
	call.uni 
	__assertfail, 
	(
	param0, 
	param1, 
	param2, 
	param3, 
	param4
	);
	} // callseq 0
$L__BB0_2:
	mov.u32 	%r3, %tid.x;
	and.b32  	%r4, %r3, 31;
	and.b32  	%r20, %r14, 3;
	setp.eq.s32 	%p4, %r20, 0;
	@%p4 bra 	$L__BB0_4;
	mov.u64 	%rd12, $str;
	cvta.global.u64 	%rd13, %rd12;
	mov.u64 	%rd14, $str$1;
	cvta.global.u64 	%rd15, %rd14;
	mov.u64 	%rd16, __unnamed_1;
	cvta.global.u64 	%rd17, %rd16;
	{ // callseq 1, 0
	.param .b64 param0;
	st.param.b64 	[param0], %rd13;
	.param .b64 param1;
	st.param.b64 	[param1], %rd15;
	.param .b32 param2;
	st.param.b32 	[param2], 7;
	.param .b64 param3;
	st.param.b64 	[param3], %rd17;
	.param .b64 param4;
	st.param.b64 	[param4], 1;
	call.uni 
	__assertfail, 
	(
	param0, 
	param1, 
	param2, 
	param3, 
	param4
	);
	} // callseq 1
$L__BB0_4:
	shl.b64 	%rd18, %rd1, 2;
	add.s64 	%rd2, %rd4, %rd18;
	shl.b32 	%r51, %r3, 2;
	setp.ge.s32 	%p5, %r51, %r14;
	mov.f32 	%f41, 0f00000000;
	@%p5 bra 	$L__BB0_7;
	shl.b32 	%r6, %r1, 2;
	mov.f32 	%f41, 0f00000000;
	mov.u32 	%r49, %r51;
$L__BB0_6:
	mul.wide.s32 	%rd20, %r49, 4;
	add.s64 	%rd19, %rd2, %rd20;
	// begin inline asm
	ld.global.nc.v4.s32 {%r21,%r22,%r23,%r24}, [%rd19];
	// end inline asm
	mov.b32 	%f14, %r21;
	add.f32 	%f15, %f41, %f14;
	mov.b32 	%f16, %r22;
	add.f32 	%f17, %f15, %f16;
	mov.b32 	%f18, %r23;
	add.f32 	%f19, %f17, %f18;
	mov.b32 	%f20, %r24;
	add.f32 	%f41, %f19, %f20;
	add.s32 	%r49, %r49, %r6;
	setp.lt.s32 	%p6, %r49, %r14;
	@%p6 bra 	$L__BB0_6;
$L__BB0_7:
	mov.b32 	%r25, %f41;
	shfl.sync.bfly.b32	%r26|%p7, %r25, 1, 31, -1;
	mov.b32 	%f21, %r26;
	add.f32 	%f22, %f41, %f21;
	mov.b32 	%r27, %f22;
	shfl.sync.bfly.b32	%r28|%p8, %r27, 2, 31, -1;
	mov.b32 	%f23, %r28;
	add.f32 	%f24, %f22, %f23;
	mov.b32 	%r29, %f24;
	shfl.sync.bfly.b32	%r30|%p9, %r29, 4, 31, -1;
	mov.b32 	%f25, %r30;
	add.f32 	%f26, %f24, %f25;
	mov.b32 	%r31, %f26;
	shfl.sync.bfly.b32	%r32|%p10, %r31, 8, 31, -1;
	mov.b32 	%f27, %r32;
	add.f32 	%f28, %f26, %f27;
	mov.b32 	%r33, %f28;
	shfl.sync.bfly.b32	%r34|%p11, %r33, 16, 31, -1;
	mov.b32 	%f29, %r34;
	add.f32 	%f45, %f28, %f29;
	setp.lt.u32 	%p12, %r1, 33;
	@%p12 bra 	$L__BB0_19;
	setp.ne.s32 	%p13, %r4, 0;
	@%p13 bra 	$L__BB0_10;
	shr.u32 	%r35, %r3, 3;
	and.b32  	%r36, %r35, 124;
	mov.u32 	%r37, buffer;
	add.s32 	%r38, %r37, %r36;
	st.shared.f32 	[%r38], %f45;
$L__BB0_10:
	bar.sync 	0;
	setp.gt.u32 	%p14, %r3, 31;
	@%p14 bra 	$L__BB0_18;
	setp.ge.u32 	%p15, %r4, %r17;
	mov.f32 	%f44, 0f00000000;
	@%p15 bra 	$L__BB0_13;
	shl.b32 	%r39, %r4, 2;
	mov.u32 	%r40, buffer;
	add.s32 	%r41, %r40, %r39;
	ld.shared.f32 	%f44, [%r41];
$L__BB0_13:
	setp.lt.u32 	%p16, %r1, 64;
	@%p16 bra 	$L__BB0_16;
	mov.b32 	%r50, 1;
$L__BB0_15:
	mov.b32 	%r43, %f44;
	shfl.sync.bfly.b32	%r44|%p17, %r43, %r50, 31, -1;
	mov.b32 	%f31, %r44;
	add.f32 	%f44, %f44, %f31;
	shl.b32 	%r50, %r50, 1;
	setp.lt.u32 	%p18, %r50, %r17;
	@%p18 bra 	$L__BB0_15;
$L__BB0_16:
	setp.ne.s32 	%p19, %r4, 0;
	@%p19 bra 	$L__BB0_18;
	st.shared.f32 	[buffer], %f44;
$L__BB0_18:
	bar.sync 	0;
	ld.shared.f32 	%f45, [buffer];
$L__BB0_19:
	setp.ge.s32 	%p20, %r51, %r14;
	@%p20 bra 	$L__BB0_22;
	shl.b32 	%r11, %r1, 2;
	cvta.to.global.u64 	%rd3, %rd5;
$L__BB0_21:
	cvt.s64.s32 	%rd22, %r51;
	mul.wide.s32 	%rd23, %r51, 4;
	add.s64 	%rd21, %rd2, %rd23;
	// begin inline asm
	ld.global.nc.v4.s32 {%r45,%r46,%r47,%r48}, [%rd21];
	// end inline asm
	mov.b32 	%f32, %r45;
	add.f32 	%f33, %f45, %f32;
	mov.b32 	%f34, %r46;
	add.f32 	%f35, %f45, %f34;
	mov.b32 	%f36, %r47;
	add.f32 	%f37, %f45, %f36;
	mov.b32 	%f38, %r48;
	add.f32 	%f39, %f45, %f38;
	add.s64 	%rd24, %rd22, %rd1;
	shl.b64 	%rd25, %rd24, 2;
	add.s64 	%rd26, %rd3, %rd25;
	st.global.v4.f32 	[%rd26], {%f33, %f35, %f37, %f39};
	add.s32 	%r51, %r51, %r11;
	setp.lt.s32 	%p21, %r51, %r14;
	@%p21 bra 	$L__BB0_21;
$L__BB0_22:
	ret;

}


// ===== COMPILED SASS (sm_100) =====

	.target	sm_100

	.elftype	@"ET_EXEC"


//--------------------- .note.nv.tkinfo           --------------------------
	.section	.note.nv.tkinfo,"",@"SHT_NOTE"
	.sectionflags	@"SHF_NOTE_NV_TKINFO"
	.tkinfo
        /*0018*/ 	.word	0x00000002
        /*0030*/ 	.string	""
        /*0030*/ 	.string	"ptxas"
        /*0030*/ 	.string	"Cuda compilation tools, release 13.0, V13.0.88"
        /*0030*/ 	.string	"Build cuda_13.0.r13.0/compiler.36424714_0"
        /*0030*/ 	.string	"-arch sm_100 -m 64 "



//--------------------- .note.nv.cuinfo           --------------------------
	.section	.note.nv.cuinfo,"",@"SHT_NOTE"
	.sectionflags	@"SHF_NOTE_NV_CUINFO"
        /*0018*/ 	.short	0x0002
        /*001a*/ 	.short	0x0064
        /*001c*/ 	.short	0x0082
	.zero		2


//--------------------- .nv.info                  --------------------------
	.section	.nv.info,"",@"SHT_CUDA_INFO"
	.align	4


	//----- nvinfo : EIATTR_REGCOUNT
	.align		4
        /*0000*/ 	.byte	0x04, 0x2f
        /*0002*/ 	.short	(.L_6 - .L_5)
	.align		4
.L_5:
        /*0004*/ 	.word	index@(sum_kernel)
        /*0008*/ 	.word	0x0000001a


	//----- nvinfo : EIATTR_FRAME_SIZE
	.align		4
.L_6:
        /*000c*/ 	.byte	0x04, 0x11
        /*000e*/ 	.short	(.L_8 - .L_7)
	.align		4
.L_7:
        /*0010*/ 	.word	index@(sum_kernel)
        /*0014*/ 	.word	0x00000000


	//----- nvinfo : EIATTR_MIN_STACK_SIZE
	.align		4
.L_8:
        /*0018*/ 	.byte	0x04, 0x12
        /*001a*/ 	.short	(.L_10 - .L_9)
	.align		4
.L_9:
        /*001c*/ 	.word	index@(sum_kernel)
        /*0020*/ 	.word	0x00000000
.L_10:


//--------------------- .nv.compat                --------------------------
	.section	.nv.compat,"",@"SHT_CUDA_COMPAT_INFO"
	.align	4
        /*0000*/ 	.byte	0x02, 0x09, 0x00, 0x00, 0x02, 0x02, 0x01, 0x00, 0x02, 0x05, 0x05, 0x00, 0x03, 0x07, 0x01, 0x01
        /*0010*/ 	.byte	0x02, 0x03, 0x00, 0x00, 0x02, 0x06, 0x01, 0x00, 0x04, 0x0b, 0x08, 0x00, 0x09, 0x00, 0x00, 0x00
        /*0020*/ 	.byte	0x00, 0x00, 0x00, 0x00


//--------------------- .nv.info.sum_kernel       --------------------------
	.section	.nv.info.sum_kernel,"",@"SHT_CUDA_INFO"
	.sectionflags	@""
	.align	4


	//----- nvinfo : EIATTR_CUDA_API_VERSION
	.align		4
        /*0000*/ 	.byte	0x04, 0x37
        /*0002*/ 	.short	(.L_12 - .L_11)
.L_11:
        /*0004*/ 	.word	0x00000082


	//----- nvinfo : EIATTR_KPARAM_INFO
	.align		4
.L_12:
        /*0008*/ 	.byte	0x04, 0x17
        /*000a*/ 	.short	(.L_14 - .L_13)
.L_13:
        /*000c*/ 	.word	0x00000000
        /*0010*/ 	.short	0x0003
        /*0012*/ 	.short	0x0014
        /*0014*/ 	.byte	0x00, 0xf0, 0x11, 0x00


	//----- nvinfo : EIATTR_KPARAM_INFO
	.align		4
.L_14:
        /*0018*/ 	.byte	0x04, 0x17
        /*001a*/ 	.short	(.L_16 - .L_15)
.L_15:
        /*001c*/ 	.word	0x00000000
        /*0020*/ 	.short	0x0002
        /*0022*/ 	.short	0x0010
        /*0024*/ 	.byte	0x00, 0xf0, 0x11, 0x00


	//----- nvinfo : EIATTR_KPARAM_INFO
	.align		4
.L_16:
        /*0028*/ 	.byte	0x04, 0x17
        /*002a*/ 	.short	(.L_18 - .L_17)
.L_17:
        /*002c*/ 	.word	0x00000000
        /*0030*/ 	.short	0x0001
        /*0032*/ 	.short	0x0008
        /*0034*/ 	.byte	0x00, 0xf5, 0x21, 0x00


	//----- nvinfo : EIATTR_KPARAM_INFO
	.align		4
.L_18:
        /*0038*/ 	.byte	0x04, 0x17
        /*003a*/ 	.short	(.L_20 - .L_19)
.L_19:
        /*003c*/ 	.word	0x00000000
        /*0040*/ 	.short	0x0000
        /*0042*/ 	.short	0x0000
        /*0044*/ 	.byte	0x00, 0xf5, 0x21, 0x00


	//----- nvinfo : EIATTR_SPARSE_MMA_MASK
	.align		4
.L_20:
        /*0048*/ 	.byte	0x03, 0x50
        /*004a*/ 	.short	0x0000


	//----- nvinfo : EIATTR_MAXREG_COUNT
	.align		4
        /*004c*/ 	.byte	0x03, 0x1b
        /*004e*/ 	.short	0x00ff


	//----- nvinfo : EIATTR_NUM_BARRIERS
	.align		4
        /*0050*/ 	.byte	0x02, 0x4c
        /*0052*/ 	.byte	0x01
	.zero		1


	//----- nvinfo : EIATTR_EXTERNS
	.align		4
        /*0054*/ 	.byte	0x04, 0x0f
        /*0056*/ 	.short	(.L_22 - .L_21)


	//   ....[0]....
	.align		4
.L_21:
        /*0058*/ 	.word	index@(__assertfail)


	//----- nvinfo : EIATTR_MERCURY_ISA_VERSION
	.align		4
.L_22:
        /*005c*/ 	.byte	0x03, 0x5f
        /*005e*/ 	.short	0x0101


	//----- nvinfo : EIATTR_COOP_GROUP_MASK_REGIDS
	.align		4
        /*0060*/ 	.byte	0x04, 0x29
        /*0062*/ 	.short	(.L_24 - .L_23)


	//   ....[0]....
.L_23:
        /*0064*/ 	.word	0xffffffff


	//   ....[1]....
        /*0068*/ 	.word	0xffffffff


	//   ....[2]....
        /*006c*/ 	.word	0xffffffff


	//   ....[3]....
        /*0070*/ 	.word	0xffffffff


	//   ....[4]....
        /*0074*/ 	.word	0xffffffff


	//   ....[5]....
        /*0078*/ 	.word	0xffffffff


	//   ....[6]....
        /*007c*/ 	.word	0x0500000f


	//   ....[7]....
        /*0080*/ 	.word	0x0500000f


	//   ....[8]....
        /*0084*/ 	.word	0x0500000f


	//   ....[9]....
        /*0088*/ 	.word	0x0500000f


	//   ....[10]....
        /*008c*/ 	.word	0x0500000f


	//   ....[11]....
        /*0090*/ 	.word	0x0500000f


	//----- nvinfo : EIATTR_COOP_GROUP_INSTR_OFFSETS
	.align		4
.L_24:
        /*0094*/ 	.byte	0x04, 0x28
        /*0096*/ 	.short	(.L_26 - .L_25)


	//   ....[0]....
.L_25:
        /*0098*/ 	.word	0x000004a0


	//   ....[1]....
        /*009c*/ 	.word	0x000004c0


	//   ....[2]....
        /*00a0*/ 	.word	0x000004e0


	//   ....[3]....
        /*00a4*/ 	.word	0x00000500


	//   ....[4]....
        /*00a8*/ 	.word	0x00000520


	//   ....[5]....
        /*00ac*/ 	.word	0x000006e0


	//   ....[6]....
        /*00b0*/ 	.word	0x00000970


	//   ....[7]....
        /*00b4*/ 	.word	0x000009d0


	//   ....[8]....
        /*00b8*/ 	.word	0x00000a30


	//   ....[9]....
        /*00bc*/ 	.word	0x00000a90


	//   ....[10]....
        /*00c0*/ 	.word	0x00000af0


	//   ....[11]....
        /*00c4*/ 	.word	0x00000b60


	//----- nvinfo : EIATTR_VRC_CTA_INIT_COUNT
	.align		4
.L_26:
        /*00c8*/ 	.byte	0x02, 0x4a
	.zero		1
	.zero		1


	//----- nvinfo : EIATTR_SYSCALL_OFFSETS
	.align		4
        /*00cc*/ 	.byte	0x04, 0x46
        /*00ce*/ 	.short	(.L_28 - .L_27)


	//   ....[0]....
.L_27:
        /*00d0*/ 	.word	0x00000190


	//   ....[1]....
        /*00d4*/ 	.word	0x000002e0


	//----- nvinfo : EIATTR_EXIT_INSTR_OFFSETS
	.align		4
.L_28:
        /*00d8*/ 	.byte	0x04, 0x1c
        /*00da*/ 	.short	(.L_30 - .L_29)


	//   ....[0]....
.L_29:
        /*00dc*/ 	.word	0x000007e0


	//   ....[1]....
        /*00e0*/ 	.word	0x00000920


	//----- nvinfo : EIATTR_CRS_STACK_SIZE
	.align		4
.L_30:
        /*00e4*/ 	.byte	0x04, 0x1e
        /*00e6*/ 	.short	(.L_32 - .L_31)
.L_31:
        /*00e8*/ 	.word	0x00000000


	//----- nvinfo : EIATTR_CBANK_PARAM_SIZE
	.align		4
.L_32:
        /*00ec*/ 	.byte	0x03, 0x19
        /*00ee*/ 	.short	0x0018


	//----- nvinfo : EIATTR_PARAM_CBANK
	.align		4
        /*00f0*/ 	.byte	0x04, 0x0a
        /*00f2*/ 	.short	(.L_34 - .L_33)
	.align		4
.L_33:
        /*00f4*/ 	.word	index@(.nv.constant0.sum_kernel)
        /*00f8*/ 	.short	0x0380
        /*00fa*/ 	.short	0x0018


	//----- nvinfo : EIATTR_SW_WAR
	.align		4
.L_34:
        /*00fc*/ 	.byte	0x04, 0x36
        /*00fe*/ 	.short	(.L_36 - .L_35)
.L_35:
        /*0100*/ 	.word	0x00000008
.L_36:


//--------------------- .nv.callgraph             --------------------------
	.section	.nv.callgraph,"",@"SHT_CUDA_CALLGRAPH"
	.align	4
	.sectionentsize	8
	.align		4
        /*0000*/ 	.word	0x00000000
	.align		4
        /*0004*/ 	.word	0xffffffff
	.align		4
        /*0008*/ 	.word	index@(sum_kernel)
	.align		4
        /*000c*/ 	.word	index@(__assertfail)
	.align		4
        /*0010*/ 	.word	0x00000000
	.align		4
        /*0014*/ 	.word	0xfffffffe
	.align		4
        /*0018*/ 	.word	0x00000000
	.align		4
        /*001c*/ 	.word	0xfffffffd
	.align		4
        /*0020*/ 	.word	0x00000000
	.align		4
        /*0024*/ 	.word	0xfffffffc


//--------------------- .nv.constant4             --------------------------
	.section	.nv.constant4,"a",@progbits
	.align	8
	.align		8
.nv.constant4:
        /*0000*/ 	.dword	__assertfail
	.align		8
        /*0008*/ 	.dword	__unnamed_1
	.align		8
        /*0010*/ 	.dword	__unnamed_2
	.align		8
        /*0018*/ 	.dword	$str
	.align		8
        /*0020*/ 	.dword	$str$1
	.align		8
        /*0028*/ 	.dword	$str$2


//--------------------- .text.sum_kernel          --------------------------
	.section	.text.sum_kernel,"ax",@progbits
	.align	128
        .global         sum_kernel
        .type           sum_kernel,@function
        .size           sum_kernel,(.L_x_22 - sum_kernel)
        .other          sum_kernel,@"STO_CUDA_ENTRY STV_DEFAULT"
sum_kernel:
.text.sum_kernel:
[----:B------:R-:W0:Y:S08]  /*0000*/  LDC R1, c[0x0][0x37c] ;  /* 0x0000df00ff017b82 */ /* 0x000e300000000800 */
[----:B------:R-:W1:Y:S08]  /*0010*/  LDC R16, c[0x0][0x360] ;  /* 0x0000d800ff107b82 */ /* 0x000e700000000800 */
[----:B------:R-:W2:Y:S08]  /*0020*/  S2UR UR4, SR_CTAID.X ;  /* 0x00000000000479c3 */ /* 0x000eb00000002500 */
[----:B------:R-:W2:Y:S01]  /*0030*/  LDC R18, c[0x0][0x394] ;  /* 0x0000e500ff127b82 */ /* 0x000ea20000000800 */
[----:B-1----:R-:W-:-:S02]  /*0040*/  SHF.R.U32.HI R17, RZ, 0x5, R16 ;  /* 0x00000005ff117819 */ /* 0x002fc40000011610 */
[----:B------:R-:W-:-:S03]  /*0050*/  ISETP.GT.U32.AND P1, PT, R16, 0x1f, PT ;  /* 0x0000001f1000780c */ /* 0x000fc60003f24070 */
[----:B------:R-:W-:-:S05]  /*0060*/  VIADD R0, R17, 0xffffffff ;  /* 0xffffffff11007836 */ /* 0x000fca0000000000 */
[----:B------:R-:W-:Y:S01]  /*0070*/  LOP3.LUT P0, RZ, R17, R0, RZ, 0xc0, !PT ;  /* 0x0000000011ff7212 */ /* 0x000fe2000780c0ff */
[----:B--2---:R-:W-:-:S12]  /*0080*/  IMAD R18, R18, UR4, RZ ;  /* 0x0000000412127c24 */ /* 0x004fd8000f8e02ff */
[----:B0-----:R-:W-:Y:S05]  /*0090*/  @!P0 BRA P1, `(.L_x_0) ;  /* 0x0000000000408947 */ /* 0x001fea0000800000 */
[----:B------:R-:W-:Y:S01]  /*00a0*/  MOV R2, 0x0 ;  /* 0x0000000000027802 */ /* 0x000fe20000000f00 */
[----:B------:R-:W0:Y:S01]  /*00b0*/  LDCU.64 UR4, c[0x4][0x28] ;  /* 0x01000500ff0477ac */ /* 0x000e220008000a00 */
[----:B------:R-:W-:Y:S02]  /*00c0*/  HFMA2 R13, -RZ, RZ, 0, 0 ;  /* 0x00000000ff0d7431 */ /* 0x000fe400000001ff */
[----:B------:R-:W-:Y:S01]  /*00d0*/  IMAD.MOV.U32 R8, RZ, RZ, 0x3c ;  /* 0x0000003cff087424 */ /* 0x000fe200078e00ff */
[----:B------:R-:W1:Y:S01]  /*00e0*/  LDCU.64 UR6, c[0x4][0x20] ;  /* 0x01000400ff0677ac */ /* 0x000e620008000a00 */
[----:B------:R-:W2:Y:S01]  /*00f0*/  LDC.64 R2, c[0x4][R2] ;  /* 0x0100000002027b82 */ /* 0x000ea20000000a00 */
[----:B------:R-:W-:Y:S01]  /*0100*/  IMAD.MOV.U32 R12, RZ, RZ, 0x1 ;  /* 0x00000001ff0c7424 */ /* 0x000fe200078e00ff */
[----:B------:R-:W3:Y:S01]  /*0110*/  LDCU.64 UR8, c[0x4][0x10] ;  /* 0x01000200ff0877ac */ /* 0x000ee20008000a00 */
[----:B0-----:R-:W-:Y:S02]  /*0120*/  IMAD.U32 R4, RZ, RZ, UR4 ;  /* 0x00000004ff047e24 */ /* 0x001fe4000f8e00ff */
[----:B------:R-:W-:Y:S01]  /*0130*/  IMAD.U32 R5, RZ, RZ, UR5 ;  /* 0x00000005ff057e24 */ /* 0x000fe2000f8e00ff */
[----:B-1----:R-:W-:Y:S01]  /*0140*/  MOV R6, UR6 ;  /* 0x0000000600067c02 */ /* 0x002fe20008000f00 */
[----:B------:R-:W-:-:S02]  /*0150*/  IMAD.U32 R7, RZ, RZ, UR7 ;  /* 0x00000007ff077e24 */ /* 0x000fc4000f8e00ff */
[----:B---3--:R-:W-:Y:S01]  /*0160*/  IMAD.U32 R10, RZ, RZ, UR8 ;  /* 0x00000008ff0a7e24 */ /* 0x008fe2000f8e00ff */
[----:B------:R-:W-:-:S07]  /*0170*/  MOV R11, UR9 ;  /* 0x00000009000b7c02 */ /* 0x000fce0008000f00 */
[----:B------:R-:W-:-:S07]  /*0180*/  LEPC R20, `(.L_x_0) ;  /* 0x000000001014794e */ /* 0x000fce0000000000 */
[----:B--2---:R-:W-:Y:S05]  /*0190*/  CALL.ABS.NOINC R2 ;  /* 0x0000000002007343 */ /* 0x004fea0003c00000 */
.L_x_0:
[----:B------:R-:W0:Y:S01]  /*01a0*/  S2R R19, SR_TID.X ;  /* 0x0000000000137919 */ /* 0x000e220000002100 */
[----:B------:R-:W1:Y:S02]  /*01b0*/  LDCU UR4, c[0x0][0x394] ;  /* 0x00007280ff0477ac */ /* 0x000e640008000800 */
[----:B-1----:R-:W-:Y:S01]  /*01c0*/  ULOP3.LUT UP0, URZ, UR4, 0x3, URZ, 0xc0, !UPT ;  /* 0x0000000304ff7892 */ /* 0x002fe2000f80c0ff */
[----:B0-----:R-:W-:-:S08]  /*01d0*/  LOP3.LUT R22, R19, 0x1f, RZ, 0xc0, !PT ;  /* 0x0000001f13167812 */ /* 0x001fd000078ec0ff */
[----:B------:R-:W-:Y:S05]  /*01e0*/  BRA.U !UP0, `(.L_x_1) ;  /* 0x0000000108407547 */ /* 0x000fea000b800000 */
        /* <DEDUP_REMOVED lines=16> */
.L_x_1:
[----:B------:R-:W0:Y:S01]  /*02f0*/  LDC R10, c[0x0][0x394] ;  /* 0x0000e500ff0a7b82 */ /* 0x000e220000000800 */
[----:B------:R-:W-:Y:S01]  /*0300*/  IMAD.SHL.U32 R21, R19, 0x4, RZ ;  /* 0x0000000413157824 */ /* 0x000fe200078e00ff */
[----:B------:R-:W-:Y:S01]  /*0310*/  SHF.R.S32.HI R0, RZ, 0x1f, R18 ;  /* 0x0000001fff007819 */ /* 0x000fe20000011412 */
[----:B------:R-:W-:Y:S01]  /*0320*/  BSSY.RECONVERGENT B0, `(.L_x_2) ;  /* 0x0000015000007945 */ /* 0x000fe20003800200 */
[----:B------:R-:W-:-:S04]  /*0330*/  IMAD.MOV.U32 R13, RZ, RZ, RZ ;  /* 0x000000ffff0d7224 */ /* 0x000fc800078e00ff */
[----:B------:R-:W1:Y:S08]  /*0340*/  LDC.64 R2, c[0x0][0x380] ;  /* 0x0000e000ff027b82 */ /* 0x000e700000000a00 */
[----:B------:R-:W2:Y:S01]  /*0350*/  LDC.64 R8, c[0x0][0x358] ;  /* 0x0000d600ff087b82 */ /* 0x000ea20000000a00 */
[----:B0-----:R-:W-:Y:S02]  /*0360*/  ISETP.GE.AND P0, PT, R21, R10, PT ;  /* 0x0000000a1500720c */ /* 0x001fe40003f06270 */
[----:B-1----:R-:W-:-:S04]  /*0370*/  LEA R2, P1, R18, R2, 0x2 ;  /* 0x0000000212027211 */ /* 0x002fc800078210ff */
[----:B------:R-:W-:-:S07]  /*0380*/  LEA.HI.X R3, R18, R3, R0, 0x2, P1 ;  /* 0x0000000312037211 */ /* 0x000fce00008f1400 */
[----:B------:R-:W-:Y:S05]  /*0390*/  @P0 BRA `(.L_x_3) ;  /* 0x0000000000340947 */ /* 0x000fea0003800000 */
[----:B------:R-:W-:Y:S01]  /*03a0*/  MOV R13, RZ ;  /* 0x000000ff000d7202 */ /* 0x000fe20000000f00 */
[----:B------:R-:W-:-:S07]  /*03b0*/  IMAD.MOV.U32 R11, RZ, RZ, R21 ;  /* 0x000000ffff0b7224 */ /* 0x000fce00078e0015 */
.L_x_4:
[----:B--2---:R-:W-:Y:S01]  /*03c0*/  R2UR UR4, R8 ;  /* 0x00000000080472ca */ /* 0x004fe200000e0000 */
[----:B------:R-:W-:Y:S01]  /*03d0*/  IMAD.WIDE R4, R11, 0x4, R2 ;  /* 0x000000040b047825 */ /* 0x000fe200078e0202 */
[----:B------:R-:W-:-:S13]  /*03e0*/  R2UR UR5, R9 ;  /* 0x00000000090572ca */ /* 0x000fda00000e0000 */
[----:B------:R-:W2:Y:S01]  /*03f0*/  LDG.E.128.CONSTANT R4, desc[UR4][R4.64] ;  /* 0x0000000404047981 */ /* 0x000ea2000c1e9d00 */
[----:B------:R-:W-:-:S05]  /*0400*/  IMAD R11, R16, 0x4, R11 ;  /* 0x00000004100b7824 */ /* 0x000fca00078e020b */
[----:B------:R-:W-:Y:S01]  /*0410*/  ISETP.GE.AND P0, PT, R11, R10, PT ;  /* 0x0000000a0b00720c */ /* 0x000fe20003f06270 */
[----:B--2---:R-:W-:-:S04]  /*0420*/  FADD R12, R4, R13 ;  /* 0x0000000d040c7221 */ /* 0x004fc80000000000 */
[----:B------:R-:W-:-:S04]  /*0430*/  FADD R13, R5, R12 ;  /* 0x0000000c050d7221 */ /* 0x000fc80000000000 */
[----:B------:R-:W-:-:S04]  /*0440*/  FADD R6, R6, R13 ;  /* 0x0000000d06067221 */ /* 0x000fc80000000000 */
[----:B------:R-:W-:Y:S01]  /*0450*/  FADD R13, R7, R6 ;  /* 0x00000006070d7221 */ /* 0x000fe20000000000 */
[----:B------:R-:W-:Y:S06]  /*0460*/  @!P0 BRA `(.L_x_4) ;  /* 0xfffffffc00d48947 */ /* 0x000fec000383ffff */
.L_x_3:
[----:B------:R-:W-:Y:S05]  /*0470*/  BSYNC.RECONVERGENT B0 ;  /* 0x0000000000007941 */ /* 0x000fea0003800200 */
.L_x_2:
[----:B------:R-:W-:-:S03]  /*0480*/  UMOV UR4, 0xffffffff ;  /* 0xffffffff00047882 */ /* 0x000fc60000000000 */
[----:B------:R-:W-:Y:S05]  /*0490*/  BRA.DIV UR4, `(.L_x_5) ;  /* 0x0000000604247947 */ /* 0x000fea000b800000 */
[----:B------:R-:W0:Y:S02]  /*04a0*/  SHFL.BFLY PT, R14, R13, 0x1, 0x1f ;  /* 0x0c201f000d0e7f89 */ /* 0x000e2400000e0000 */
[----:B0-----:R-:W-:-:S05]  /*04b0*/  FADD R4, R14, R13 ;  /* 0x0000000d0e047221 */ /* 0x001fca0000000000 */
[----:B------:R-:W0:Y:S02]  /*04c0*/  SHFL.BFLY PT, R14, R4, 0x2, 0x1f ;  /* 0x0c401f00040e7f89 */ /* 0x000e2400000e0000 */
[----:B0-----:R-:W-:-:S05]  /*04d0*/  FADD R5, R4, R14 ;  /* 0x0000000e04057221 */ /* 0x001fca0000000000 */
[----:B------:R-:W0:Y:S02]  /*04e0*/  SHFL.BFLY PT, R14, R5, 0x4, 0x1f ;  /* 0x0c801f00050e7f89 */ /* 0x000e2400000e0000 */
[----:B0-----:R-:W-:-:S05]  /*04f0*/  FADD R6, R5, R14 ;  /* 0x0000000e05067221 */ /* 0x001fca0000000000 */
[----:B------:R-:W0:Y:S02]  /*0500*/  SHFL.BFLY PT, R14, R6, 0x8, 0x1f ;  /* 0x0d001f00060e7f89 */ /* 0x000e2400000e0000 */
[----:B0-----:R-:W-:-:S05]  /*0510*/  FADD R7, R6, R14 ;  /* 0x0000000e06077221 */ /* 0x001fca0000000000 */
[----:B------:R0:W1:Y:S02]  /*0520*/  SHFL.BFLY PT, R14, R7, 0x10, 0x1f ;  /* 0x0e001f00070e7f89 */ /* 0x00006400000e0000 */
.L_x_17:
[----:B------:R-:W-:Y:S01]  /*0530*/  ISETP.GE.U32.AND P0, PT, R16, 0x21, PT ;  /* 0x000000211000780c */ /* 0x000fe20003f06070 */
[----:B-1----:R-:W-:-:S12]  /*0540*/  FADD R14, R7, R14 ;  /* 0x0000000e070e7221 */ /* 0x002fd80000000000 */
[----:B------:R-:W-:Y:S05]  /*0550*/  @!P0 BRA `(.L_x_6) ;  /* 0x00000000009c8947 */ /* 0x000fea0003800000 */
[----:B------:R-:W-:Y:S01]  /*0560*/  ISETP.NE.AND P0, PT, R22, RZ, PT ;  /* 0x000000ff1600720c */ /* 0x000fe20003f05270 */
[----:B------:R-:W-:Y:S05]  /*0570*/  WARPSYNC.ALL ;  /* 0x0000000000007948 */ /* 0x000fea0003800000 */
[----:B------:R-:W-:-:S07]  /*0580*/  ISETP.GT.U32.AND P1, PT, R19, 0x1f, PT ;  /* 0x0000001f1300780c */ /* 0x000fce0003f24070 */
[----:B------:R-:W1:Y:S01]  /*0590*/  @!P0 S2R R6, SR_CgaCtaId ;  /* 0x0000000000068919 */ /* 0x000e620000008800 */
[----:B------:R-:W-:Y:S02]  /*05a0*/  @!P0 MOV R5, 0x400 ;  /* 0x0000040000058802 */ /* 0x000fe40000000f00 */
[----:B------:R-:W-:-:S04]  /*05b0*/  @!P0 SHF.R.U32.HI R4, RZ, 0x3, R19 ;  /* 0x00000003ff048819 */ /* 0x000fc80000011613 */
[----:B------:R-:W-:Y:S02]  /*05c0*/  @!P0 LOP3.LUT R4, R4, 0x7c, RZ, 0xc0, !PT ;  /* 0x0000007c04048812 */ /* 0x000fe400078ec0ff */
[----:B-1----:R-:W-:-:S04]  /*05d0*/  @!P0 LEA R5, R6, R5, 0x18 ;  /* 0x0000000506058211 */ /* 0x002fc800078ec0ff */
[----:B------:R-:W-:-:S05]  /*05e0*/  @!P0 IADD3 R5, PT, PT, R4, R5, RZ ;  /* 0x0000000504058210 */ /* 0x000fca0007ffe0ff */
[----:B------:R1:W-:Y:S01]  /*05f0*/  @!P0 STS [R5], R14 ;  /* 0x0000000e05008388 */ /* 0x0003e20000000800 */
[----:B------:R-:W-:Y:S06]  /*0600*/  BAR.SYNC.DEFER_BLOCKING 0x0 ;  /* 0x0000000000007b1d */ /* 0x000fec0000010000 */
[----:B------:R-:W-:Y:S05]  /*0610*/  @P1 BRA `(.L_x_7) ;  /* 0x0000000000541947 */ /* 0x000fea0003800000 */
[----:B------:R-:W-:Y:S01]  /*0620*/  ISETP.GE.U32.AND P1, PT, R22, R17, PT ;  /* 0x000000111600720c */ /* 0x000fe20003f26070 */
[----:B------:R-:W-:-:S12]  /*0630*/  IMAD.MOV.U32 R13, RZ, RZ, RZ ;  /* 0x000000ffff0d7224 */ /* 0x000fd800078e00ff */
[----:B-1----:R-:W1:Y:S01]  /*0640*/  @!P1 S2R R5, SR_CgaCtaId ;  /* 0x0000000000059919 */ /* 0x002e620000008800 */
[----:B------:R-:W-:-:S04]  /*0650*/  @!P1 MOV R4, 0x400 ;  /* 0x0000040000049802 */ /* 0x000fc80000000f00 */
[----:B-1----:R-:W-:-:S05]  /*0660*/  @!P1 LEA R5, R5, R4, 0x18 ;  /* 0x0000000405059211 */ /* 0x002fca00078ec0ff */
[----:B------:R-:W-:-:S05]  /*0670*/  @!P1 IMAD R22, R22, 0x4, R5 ;  /* 0x0000000416169824 */ /* 0x000fca00078e0205 */
[----:B------:R1:W3:Y:S01]  /*0680*/  @!P1 LDS R13, [R22] ;  /* 0x00000000160d9984 */ /* 0x0002e20000000800 */
[----:B------:R-:W-:-:S13]  /*0690*/  ISETP.GE.U32.AND P1, PT, R16, 0x40, PT ;  /* 0x000000401000780c */ /* 0x000fda0003f26070 */
[----:B-1----:R-:W-:Y:S05]  /*06a0*/  @!P1 BRA `(.L_x_8) ;  /* 0x0000000000209947 */ /* 0x002fea0003800000 */
[----:B------:R-:W-:-:S07]  /*06b0*/  HFMA2 R12, -RZ, RZ, 0, 5.9604644775390625e-08 ;  /* 0x00000001ff0c7431 */ /* 0x000fce00000001ff */
.L_x_10:
[----:B------:R-:W-:-:S03]  /*06c0*/  UMOV UR4, 0xffffffff ;  /* 0xffffffff00047882 */ /* 0x000fc60000000000 */
[----:B------:R-:W-:Y:S05]  /*06d0*/  BRA.DIV UR4, `(.L_x_9) ;  /* 0x0000000604107947 */ /* 0x000fea000b800000 */
[----:B---3--:R1:W3:Y:S02]  /*06e0*/  SHFL.BFLY PT, R14, R13, R12, 0x1f ;  /* 0x0c001f0c0d0e7589 */ /* 0x0082e400000e0000 */
.L_x_20:
[----:B-1----:R-:W-:Y:S02]  /*06f0*/  IMAD.SHL.U32 R12, R12, 0x2, RZ ;  /* 0x000000020c0c7824 */ /* 0x002fe400078e00ff */
[----:B---3--:R-:W-:-:S03]  /*0700*/  FADD R13, R14, R13 ;  /* 0x0000000d0e0d7221 */ /* 0x008fc60000000000 */
[----:B------:R-:W-:-:S13]  /*0710*/  ISETP.GE.U32.AND P1, PT, R12, R17, PT ;  /* 0x000000110c00720c */ /* 0x000fda0003f26070 */
[----:B------:R-:W-:Y:S05]  /*0720*/  @!P1 BRA `(.L_x_10) ;  /* 0xfffffffc00e49947 */ /* 0x000fea000383ffff */
.L_x_8:
[----:B------:R-:W1:Y:S01]  /*0730*/  @!P0 S2R R5, SR_CgaCtaId ;  /* 0x0000000000058919 */ /* 0x000e620000008800 */
[----:B------:R-:W-:-:S04]  /*0740*/  @!P0 MOV R4, 0x400 ;  /* 0x0000040000048802 */ /* 0x000fc80000000f00 */
[----:B-1----:R-:W-:-:S05]  /*0750*/  @!P0 LEA R4, R5, R4, 0x18 ;  /* 0x0000000405048211 */ /* 0x002fca00078ec0ff */
[----:B---3--:R3:W-:Y:S02]  /*0760*/  @!P0 STS [R4], R13 ;  /* 0x0000000d04008388 */ /* 0x0087e40000000800 */
.L_x_7:
[----:B------:R-:W-:Y:S05]  /*0770*/  WARPSYNC.ALL ;  /* 0x0000000000007948 */ /* 0x000fea0003800000 */
[----:B------:R-:W4:Y:S08]  /*0780*/  S2UR UR5, SR_CgaCtaId ;  /* 0x00000000000579c3 */ /* 0x000f300000008800 */
[----:B------:R-:W-:Y:S06]  /*0790*/  BAR.SYNC.DEFER_BLOCKING 0x0 ;  /* 0x0000000000007b1d */ /* 0x000fec0000010000 */
[----:B------:R-:W-:-:S02]  /*07a0*/  UMOV UR4, 0x400 ;  /* 0x0000040000047882 */ /* 0x000fc40000000000 */
[----:B----4-:R-:W-:-:S09]  /*07b0*/  ULEA UR4, UR5, UR4, 0x18 ;  /* 0x0000000405047291 */ /* 0x010fd2000f8ec0ff */
[----:B-1----:R-:W1:Y:S03]  /*07c0*/  LDS R14, [UR4] ;  /* 0x00000004ff0e7984 */ /* 0x002e660008000800 */
.L_x_6:
[----:B------:R-:W-:-:S13]  /*07d0*/  ISETP.GE.AND P0, PT, R21, R10, PT ;  /* 0x0000000a1500720c */ /* 0x000fda0003f06270 */
[----:B------:R-:W-:Y:S05]  /*07e0*/  @P0 EXIT ;  /* 0x000000000000094d */ /* 0x000fea0003800000 */
.L_x_11:
[----:B--2---:R-:W-:Y:S01]  /*07f0*/  R2UR UR4, R8 ;  /* 0x00000000080472ca */ /* 0x004fe200000e0000 */
[----:B------:R-:W-:Y:S01]  /*0800*/  IMAD.WIDE R22, R21, 0x4, R2 ;  /* 0x0000000415167825 */ /* 0x000fe200078e0202 */
[----:B------:R-:W-:-:S13]  /*0810*/  R2UR UR5, R9 ;  /* 0x00000000090572ca */ /* 0x000fda00000e0000 */
[----:B0--34-:R-:W1:Y:S01]  /*0820*/  LDG.E.128.CONSTANT R4, desc[UR4][R22.64] ;  /* 0x0000000416047981 */ /* 0x019e62000c1e9d00 */
[----:B------:R-:W0:Y:S01]  /*0830*/  LDCU.64 UR4, c[0x0][0x388] ;  /* 0x00007100ff0477ac */ /* 0x000e220008000a00 */
[----:B------:R-:W-:Y:S02]  /*0840*/  IADD3 R11, P0, PT, R18, R21, RZ ;  /* 0x00000015120b7210 */ /* 0x000fe40007f1e0ff */
[----:B------:R-:W-:Y:S02]  /*0850*/  R2UR UR6, R8 ;  /* 0x00000000080672ca */ /* 0x000fe400000e0000 */
[----:B------:R-:W-:Y:S01]  /*0860*/  LEA.HI.X.SX32 R20, R21, R0, 0x1, P0 ;  /* 0x0000000015147211 */ /* 0x000fe200000f0eff */
[----:B------:R-:W-:Y:S01]  /*0870*/  IMAD R21, R16, 0x4, R21 ;  /* 0x0000000410157824 */ /* 0x000fe200078e0215 */
[----:B------:R-:W-:Y:S02]  /*0880*/  R2UR UR7, R9 ;  /* 0x00000000090772ca */ /* 0x000fe400000e0000 */
[----:B0-----:R-:W-:-:S04]  /*0890*/  LEA R12, P0, R11, UR4, 0x2 ;  /* 0x000000040b0c7c11 */ /* 0x001fc8000f8010ff */
[----:B------:R-:W-:Y:S02]  /*08a0*/  LEA.HI.X R13, R11, UR5, R20, 0x2, P0 ;  /* 0x000000050b0d7c11 */ /* 0x000fe400080f1414 */
[----:B------:R-:W-:Y:S01]  /*08b0*/  ISETP.GE.AND P0, PT, R21, R10, PT ;  /* 0x0000000a1500720c */ /* 0x000fe20003f06270 */
[--C-:B-1----:R-:W-:Y:S01]  /*08c0*/  FADD R4, R4, R14.reuse ;  /* 0x0000000e04047221 */ /* 0x102fe20000000000 */
[--C-:B------:R-:W-:Y:S01]  /*08d0*/  FADD R5, R5, R14.reuse ;  /* 0x0000000e05057221 */ /* 0x100fe20000000000 */
[--C-:B------:R-:W-:Y:S01]  /*08e0*/  FADD R6, R6, R14.reuse ;  /* 0x0000000e06067221 */ /* 0x100fe20000000000 */
[----:B------:R-:W-:-:S05]  /*08f0*/  FADD R7, R7, R14 ;  /* 0x0000000e07077221 */ /* 0x000fca0000000000 */
[----:B------:R4:W-:Y:S04]  /*0900*/  STG.E.128 desc[UR6][R12.64], R4 ;  /* 0x000000040c007986 */ /* 0x0009e8000c101d06 */
[----:B------:R-:W-:Y:S05]  /*0910*/  @!P0 BRA `(.L_x_11) ;  /* 0xfffffffc00b48947 */ /* 0x000fea000383ffff */
[----:B------:R-:W-:Y:S05]  /*0920*/  EXIT ;  /* 0x000000000000794d */ /* 0x000fea0003800000 */
.L_x_5:
[----:B------:R-:W-:Y:S01]  /*0930*/  MOV R12, 0x1 ;  /* 0x00000001000c7802 */ /* 0x000fe20000000f00 */
[----:B------:R-:W-:Y:S02]  /*0940*/  IMAD.MOV.U32 R11, RZ, RZ, 0x1f ;  /* 0x0000001fff0b7424 */ /* 0x000fe400078e00ff */
[----:B------:R-:W-:-:S07]  /*0950*/  IMAD.MOV.U32 R15, RZ, RZ, -0x1 ;  /* 0xffffffffff0f7424 */ /* 0x000fce00078e00ff */
[----:B--2---:R-:W-:Y:S05]  /*0960*/  WARPSYNC.COLLECTIVE R15, `(.L_x_12) ;  /* 0x000000000f087348 */ /* 0x004fea0003c00000 */
[----:B------:R0:W1:Y:S02]  /*0970*/  SHFL.BFLY P6, R14, R13, R12, R11 ;  /* 0x0c00000c0d0e7389 */ /* 0x00006400000c000b */
[----:B012---:R-:W-:Y:S05]  /*0980*/  ENDCOLLECTIVE ;  /* 0x000000000000791b */ /* 0x007fea0003800000 */
.L_x_12:
[----:B------:R-:W-:Y:S02]  /*0990*/  IMAD.MOV.U32 R12, RZ, RZ, 0x2 ;  /* 0x00000002ff0c7424 */ /* 0x000fe400078e00ff */
[----:B------:R-:W-:-:S05]  /*09a0*/  FADD R4, R14, R13 ;  /* 0x0000000d0e047221 */ /* 0x000fca0000000000 */
[----:B------:R-:W-:-:S07]  /*09b0*/  MOV R13, R4 ;  /* 0x00000004000d7202 */ /* 0x000fce0000000f00 */
[----:B------:R-:W-:Y:S05]  /*09c0*/  WARPSYNC.COLLECTIVE R15, `(.L_x_13) ;  /* 0x000000000f087348 */ /* 0x000fea0003c00000 */
[----:B------:R0:W1:Y:S02]  /*09d0*/  SHFL.BFLY P6, R14, R13, R12, R11 ;  /* 0x0c00000c0d0e7389 */ /* 0x00006400000c000b */
[----:B01----:R-:W-:Y:S05]  /*09e0*/  ENDCOLLECTIVE ;  /* 0x000000000000791b */ /* 0x003fea0003800000 */
.L_x_13:
[----:B------:R-:W-:Y:S02]  /*09f0*/  HFMA2 R12, -RZ, RZ, 0, 2.384185791015625e-07 ;  /* 0x00000004ff0c7431 */ /* 0x000fe400000001ff */
[----:B------:R-:W-:-:S04]  /*0a00*/  FADD R5, R4, R14 ;  /* 0x0000000e04057221 */ /* 0x000fc80000000000 */
[----:B------:R-:W-:-:S07]  /*0a10*/  IMAD.MOV.U32 R13, RZ, RZ, R5 ;  /* 0x000000ffff0d7224 */ /* 0x000fce00078e0005 */
[----:B------:R-:W-:Y:S05]  /*0a20*/  WARPSYNC.COLLECTIVE R15, `(.L_x_14) ;  /* 0x000000000f087348 */ /* 0x000fea0003c00000 */
[----:B------:R0:W1:Y:S02]  /*0a30*/  SHFL.BFLY P6, R14, R13, R12, R11 ;  /* 0x0c00000c0d0e7389 */ /* 0x00006400000c000b */
[----:B01----:R-:W-:Y:S05]  /*0a40*/  ENDCOLLECTIVE ;  /* 0x000000000000791b */ /* 0x003fea0003800000 */
.L_x_14:
[----:B------:R-:W-:Y:S02]  /*0a50*/  IMAD.MOV.U32 R12, RZ, RZ, 0x8 ;  /* 0x00000008ff0c7424 */ /* 0x000fe400078e00ff */
[----:B------:R-:W-:-:S04]  /*0a60*/  FADD R6, R5, R14 ;  /* 0x0000000e05067221 */ /* 0x000fc80000000000 */
[----:B------:R-:W-:-:S07]  /*0a70*/  IMAD.MOV.U32 R13, RZ, RZ, R6 ;  /* 0x000000ffff0d7224 */ /* 0x000fce00078e0006 */
[----:B------:R-:W-:Y:S05]  /*0a80*/  WARPSYNC.COLLECTIVE R15, `(.L_x_15) ;  /* 0x000000000f087348 */ /* 0x000fea0003c00000 */
[----:B------:R0:W1:Y:S02]  /*0a90*/  SHFL.BFLY P6, R14, R13, R12, R11 ;  /* 0x0c00000c0d0e7389 */ /* 0x00006400000c000b */
[----:B01----:R-:W-:Y:S05]  /*0aa0*/  ENDCOLLECTIVE ;  /* 0x000000000000791b */ /* 0x003fea0003800000 */
.L_x_15:
[----:B------:R-:W-:Y:S02]  /*0ab0*/  IMAD.MOV.U32 R12, RZ, RZ, 0x10 ;  /* 0x00000010ff0c7424 */ /* 0x000fe400078e00ff */
[----:B------:R-:W-:-:S05]  /*0ac0*/  FADD R7, R6, R14 ;  /* 0x0000000e06077221 */ /* 0x000fca0000000000 */
[----:B------:R-:W-:-:S07]  /*0ad0*/  MOV R13, R7 ;  /* 0x00000007000d7202 */ /* 0x000fce0000000f00 */
[----:B------:R-:W-:Y:S05]  /*0ae0*/  WARPSYNC.COLLECTIVE R15, `(.L_x_16) ;  /* 0x000000000f087348 */ /* 0x000fea0003c00000 */
[----:B------:R0:W1:Y:S02]  /*0af0*/  SHFL.BFLY P6, R14, R13, R12, R11 ;  /* 0x0c00000c0d0e7389 */ /* 0x00006400000c000b */
[----:B01----:R-:W-:Y:S05]  /*0b00*/  ENDCOLLECTIVE ;  /* 0x000000000000791b */ /* 0x003fea0003800000 */
.L_x_16:
[----:B------:R-:W-:Y:S05]  /*0b10*/  BRA `(.L_x_17) ;  /* 0xfffffff800847947 */ /* 0x000fea000383ffff */
.L_x_9:
[----:B------:R-:W-:Y:S01]  /*0b20*/  BSSY B0, `(.L_x_18) ;  /* 0x0000006000007945 */ /* 0x000fe20003800000 */
[----:B------:R-:W-:Y:S01]  /*0b30*/  IMAD.MOV.U32 R11, RZ, RZ, 0x1f ;  /* 0x0000001fff0b7424 */ /* 0x000fe200078e00ff */
[----:B------:R-:W-:-:S07]  /*0b40*/  MOV R15, 0xffffffff ;  /* 0xffffffff000f7802 */ /* 0x000fce0000000f00 */
[----:B0-23--:R-:W-:Y:S05]  /*0b50*/  WARPSYNC.COLLECTIVE R15, `(.L_x_19) ;  /* 0x000000000f087348 */ /* 0x00dfea0003c00000 */
[----:B---3--:R1:W3:Y:S02]  /*0b60*/  SHFL.BFLY P6, R14, R13, R12, R11 ;  /* 0x0c00000c0d0e7389 */ /* 0x0082e400000c000b */
[----:B0123--:R-:W-:Y:S05]  /*0b70*/  ENDCOLLECTIVE ;  /* 0x000000000000791b */ /* 0x00ffea0003800000 */
.L_x_19:
[----:B------:R-:W-:Y:S05]  /*0b80*/  BSYNC B0 ;  /* 0x0000000000007941 */ /* 0x000fea0003800000 */
.L_x_18:
[----:B------:R-:W-:Y:S05]  /*0b90*/  BRA `(.L_x_20) ;  /* 0xfffffff800d47947 */ /* 0x000fea000383ffff */
.L_x_21:
[----:B------:R-:W-:-:S00]  /*0ba0*/  BRA `(.L_x_21) ;  /* 0xfffffffc00fc7947 */ /* 0x000fc0000383ffff */
[----:B------:R-:W-:-:S00]  /*0bb0*/  NOP ;  /* 0x0000000000007918 */ /* 0x000fc00000000000 */
        /* <DEDUP_REMOVED lines=12> */
.L_x_22:


//--------------------- .nv.global.init           --------------------------
	.section	.nv.global.init,"aw",@progbits
.nv.global.init:
	.type		$str,@object
	.size		$str,($str$1 - $str)
$str:
        /*0000*/ 	.byte	0x4e, 0x20, 0x25, 0x20, 0x34, 0x20, 0x3d, 0x3d, 0x20, 0x30, 0x00
	.type		$str$1,@object
	.size		$str$1,(__unnamed_1 - $str$1)
$str$1:
        /*000b*/ 	.byte	0x2f, 0x74, 0x6d, 0x70, 0x2f, 0x73, 0x61, 0x73, 0x73, 0x5f, 0x63, 0x75, 0x5f, 0x69, 0x75, 0x31
        /*001b*/ 	.byte	0x30, 0x34, 0x6b, 0x63, 0x31, 0x2f, 0x6b, 0x2e, 0x63, 0x75, 0x00
	.type		__unnamed_1,@object
	.size		__unnamed_1,(__unnamed_2 - __unnamed_1)
__unnamed_1:
        /*0026*/ 	.byte	0x66, 0x6c, 0x6f, 0x61, 0x74, 0x20, 0x5f, 0x73, 0x75, 0x6d, 0x72, 0x6f, 0x77, 0x28, 0x66, 0x6c
        /*0036*/ 	.byte	0x6f, 0x61, 0x74, 0x20, 0x2a, 0x2c, 0x20, 0x69, 0x6e, 0x74, 0x29, 0x00
	.type		__unnamed_2,@object
	.size		__unnamed_2,($str$2 - __unnamed_2)
__unnamed_2:
        /*0042*/ 	.byte	0x76, 0x6f, 0x69, 0x64, 0x20, 0x73, 0x75, 0x6d, 0x5f, 0x6b, 0x65, 0x72, 0x6e, 0x65, 0x6c, 0x28
        /*0052*/ 	.byte	0x66, 0x6c, 0x6f, 0x61, 0x74, 0x20, 0x2a, 0x2c, 0x20, 0x66, 0x6c, 0x6f, 0x61, 0x74, 0x20, 0x2a
        /*0062*/ 	.byte	0x2c, 0x20, 0x69, 0x6e, 0x74, 0x2c, 0x20, 0x69, 0x6e, 0x74, 0x29, 0x00
	.type		$str$2,@object
	.size		$str$2,(.L_4 - $str$2)
$str$2:
        /*006e*/ 	.byte	0x6e, 0x75, 0x6d, 0x5f, 0x77, 0x61, 0x72, 0x70, 0x73, 0x20, 0x3e, 0x20, 0x30, 0x20, 0x26, 0x26
        /*007e*/ 	.byte	0x20, 0x28, 0x28, 0x6e, 0x75, 0x6d, 0x5f, 0x77, 0x61, 0x72, 0x70, 0x73, 0x20, 0x26, 0x20, 0x28
        /*008e*/ 	.byte	0x6e, 0x75, 0x6d, 0x5f, 0x77, 0x61, 0x72, 0x70, 0x73, 0x20, 0x2d, 0x20, 0x31, 0x29, 0x29, 0x20
        /*009e*/ 	.byte	0x3d, 0x3d, 0x20, 0x30, 0x29, 0x00
.L_4:


//--------------------- .nv.shared.sum_kernel     --------------------------
	.section	.nv.shared.sum_kernel,"aw",@nobits
	.sectionflags	@""
	.align	16
	.zero		1024


//--------------------- .nv.shared.reserved.0     --------------------------
	.section	.nv.shared.reserved.0,"aw",@nobits
	.weak		__nv_reservedSMEM_offset_0_alias
	.size		__nv_reservedSMEM_offset_0_alias, 0, 64
	.other		__nv_reservedSMEM_offset_0_alias,@"STO_CUDA_RESERVED_SHARED STV_DEFAULT"
__nv_reservedSMEM_offset_0_alias:
	.zero		0
	.zero		64


//--------------------- .nv.constant0.sum_kernel  --------------------------
	.section	.nv.constant0.sum_kernel,"a",@progbits
	.sectionflags	@""
	.align	4
.nv.constant0.sum_kernel:
	.zero		920


//--------------------- SYMBOLS --------------------------

	.type		.nv.reservedSmem.offset0,@object
	.size		.nv.reservedSmem.offset0,0x4
	.type		.nv.reservedSmem.cap,@object
	.size		.nv.reservedSmem.cap,0x4
	.type		__assertfail,@function
